	.headerflags	@"EF_CUDA_TEXMODE_UNIFIED EF_CUDA_64BIT_ADDRESS EF_CUDA_ACCELERATORS EF_CUDA_SM90 EF_CUDA_VIRTUAL_SM(EF_CUDA_SM90)"
	.elftype	@"ET_EXEC"


//--------------------- .nv.info                  --------------------------
	.section	.nv.info,"",@"SHT_CUDA_INFO"
	.align	4


	//----- nvinfo : EIATTR_REGCOUNT
	.align		4
        /*0000*/ 	.byte	0x04, 0x2f
        /*0002*/ 	.short	(.L_3 - .L_2)
	.align		4
.L_2:
        /*0004*/ 	.word	index@(triton_poi_fused__native_batch_norm_legit_no_training_leaky_relu_4)
        /*0008*/ 	.word	0x00000012


	//----- nvinfo : EIATTR_MIN_STACK_SIZE
	.align		4
.L_3:
        /*000c*/ 	.byte	0x04, 0x12
        /*000e*/ 	.short	(.L_5 - .L_4)
	.align		4
.L_4:
        /*0010*/ 	.word	index@(triton_poi_fused__native_batch_norm_legit_no_training_leaky_relu_4)
        /*0014*/ 	.word	0x00000000


	//----- nvinfo : EIATTR_FRAME_SIZE
	.align		4
.L_5:
        /*0018*/ 	.byte	0x04, 0x11
        /*001a*/ 	.short	(.L_7 - .L_6)
	.align		4
.L_6:
        /*001c*/ 	.word	index@(triton_poi_fused__native_batch_norm_legit_no_training_leaky_relu_4)
        /*0020*/ 	.word	0x00000000


	//----- nvinfo : EIATTR_MIN_STACK_SIZE
	.align		4
.L_7:
        /*0024*/ 	.byte	0x04, 0x12
        /*0026*/ 	.short	(.L_9 - .L_8)
	.align		4
.L_8:
        /*0028*/ 	.word	index@(triton_poi_fused__native_batch_norm_legit_no_training_leaky_relu_4)
        /*002c*/ 	.word	0x00000000
.L_9:


//--------------------- .nv.info.triton_poi_fused__native_batch_norm_legit_no_training_leaky_relu_4 --------------------------
	.section	.nv.info.triton_poi_fused__native_batch_norm_legit_no_training_leaky_relu_4,"",@"SHT_CUDA_INFO"
	.sectionflags	@""
	.align	4


	//----- nvinfo : EIATTR_CUDA_API_VERSION
	.align		4
        /*0000*/ 	.byte	0x04, 0x37
        /*0002*/ 	.short	(.L_11 - .L_10)
.L_10:
        /*0004*/ 	.word	0x0000007c


	//----- nvinfo : EIATTR_KPARAM_INFO
	.align		4
.L_11:
        /*0008*/ 	.byte	0x04, 0x17
        /*000a*/ 	.short	(.L_13 - .L_12)
.L_12:
        /*000c*/ 	.word	0x00000000
        /*0010*/ 	.short	0x0006
        /*0012*/ 	.short	0x0030
        /*0014*/ 	.byte	0x00, 0xf0, 0x11, 0x00


	//----- nvinfo : EIATTR_KPARAM_INFO
	.align		4
.L_13:
        /*0018*/ 	.byte	0x04, 0x17
        /*001a*/ 	.short	(.L_15 - .L_14)
.L_14:
        /*001c*/ 	.word	0x00000000
        /*0020*/ 	.short	0x0005
        /*0022*/ 	.short	0x0028
        /*0024*/ 	.byte	0x00, 0xf4, 0x21, 0x00


	//----- nvinfo : EIATTR_KPARAM_INFO
	.align		4
.L_15:
        /*0028*/ 	.byte	0x04, 0x17
        /*002a*/ 	.short	(.L_17 - .L_16)
.L_16:
        /*002c*/ 	.word	0x00000000
        /*0030*/ 	.short	0x0004
        /*0032*/ 	.short	0x0020
        /*0034*/ 	.byte	0x00, 0xf4, 0x21, 0x00


	//----- nvinfo : EIATTR_KPARAM_INFO
	.align		4
.L_17:
        /*0038*/ 	.byte	0x04, 0x17
        /*003a*/ 	.short	(.L_19 - .L_18)
.L_18:
        /*003c*/ 	.word	0x00000000
        /*0040*/ 	.short	0x0003
        /*0042*/ 	.short	0x0018
        /*0044*/ 	.byte	0x00, 0xf4, 0x21, 0x00


	//----- nvinfo : EIATTR_KPARAM_INFO
	.align		4
.L_19:
        /*0048*/ 	.byte	0x04, 0x17
        /*004a*/ 	.short	(.L_21 - .L_20)
.L_20:
        /*004c*/ 	.word	0x00000000
        /*0050*/ 	.short	0x0002
        /*0052*/ 	.short	0x0010
        /*0054*/ 	.byte	0x00, 0xf4, 0x21, 0x00


	//----- nvinfo : EIATTR_KPARAM_INFO
	.align		4
.L_21:
        /*0058*/ 	.byte	0x04, 0x17
        /*005a*/ 	.short	(.L_23 - .L_22)
.L_22:
        /*005c*/ 	.word	0x00000000
        /*0060*/ 	.short	0x0001
        /*0062*/ 	.short	0x0008
        /*0064*/ 	.byte	0x00, 0xf4, 0x21, 0x00


	//----- nvinfo : EIATTR_KPARAM_INFO
	.align		4
.L_23:
        /*0068*/ 	.byte	0x04, 0x17
        /*006a*/ 	.short	(.L_25 - .L_24)
.L_24:
        /*006c*/ 	.word	0x00000000
        /*0070*/ 	.short	0x0000
        /*0072*/ 	.short	0x0000
        /*0074*/ 	.byte	0x00, 0xf4, 0x21, 0x00


	//----- nvinfo : EIATTR_SPARSE_MMA_MASK
	.align		4
.L_25:
        /*0078*/ 	.byte	0x03, 0x50
        /*007a*/ 	.short	0x0000


	//----- nvinfo : EIATTR_MAXREG_COUNT
	.align		4
        /*007c*/ 	.byte	0x03, 0x1b
        /*007e*/ 	.short	0x00ff


	//----- nvinfo : EIATTR_EXIT_INSTR_OFFSETS
	.align		4
        /*0080*/ 	.byte	0x04, 0x1c
        /*0082*/ 	.short	(.L_27 - .L_26)


	//   ....[0]....
.L_26:
        /*0084*/ 	.word	0x00000300


	//   ....[1]....
        /*0088*/ 	.word	0x00000320


	//----- nvinfo : EIATTR_REQNTID
	.align		4
.L_27:
        /*008c*/ 	.byte	0x04, 0x10
        /*008e*/ 	.short	(.L_29 - .L_28)
.L_28:
        /*0090*/ 	.word	0x00000080
        /*0094*/ 	.word	0x00000001
        /*0098*/ 	.word	0x00000001


	//----- nvinfo : EIATTR_CBANK_PARAM_SIZE
	.align		4
.L_29:
        /*009c*/ 	.byte	0x03, 0x19
        /*009e*/ 	.short	0x0034


	//----- nvinfo : EIATTR_PARAM_CBANK
	.align		4
        /*00a0*/ 	.byte	0x04, 0x0a
        /*00a2*/ 	.short	(.L_31 - .L_30)
	.align		4
.L_30:
        /*00a4*/ 	.word	index@(.nv.constant0.triton_poi_fused__native_batch_norm_legit_no_training_leaky_relu_4)
        /*00a8*/ 	.short	0x0210
        /*00aa*/ 	.short	0x0034


	//----- nvinfo : EIATTR_SW_WAR
	.align		4
.L_31:
        /*00ac*/ 	.byte	0x04, 0x36
        /*00ae*/ 	.short	(.L_33 - .L_32)
.L_32:
        /*00b0*/ 	.word	0x00000008
.L_33:


//--------------------- .nv.callgraph             --------------------------
	.section	.nv.callgraph,"",@"SHT_CUDA_CALLGRAPH"
	.align	4
	.sectionentsize	8
	.align		4
        /*0000*/ 	.word	0x00000000
	.align		4
        /*0004*/ 	.word	0xffffffff
	.align		4
        /*0008*/ 	.word	0x00000000
	.align		4
        /*000c*/ 	.word	0xfffffffe
	.align		4
        /*0010*/ 	.word	0x00000000
	.align		4
        /*0014*/ 	.word	0xfffffffd
	.align		4
        /*0018*/ 	.word	0x00000000
	.align		4
        /*001c*/ 	.word	0xfffffffc


//--------------------- .nv.constant4             --------------------------
	.section	.nv.constant4,"a",@progbits
	.align	8
	.align		8
.nv.constant4:
        /*0000*/ 	.dword	_$_str
	.align		8
        /*0008*/ 	.dword	_$_str_$_2


//--------------------- .text.triton_poi_fused__native_batch_norm_legit_no_training_leaky_relu_4 --------------------------
	.section	.text.triton_poi_fused__native_batch_norm_legit_no_training_leaky_relu_4,"ax",@progbits
	.align	128
        .global         triton_poi_fused__native_batch_norm_legit_no_training_leaky_relu_4
        .type           triton_poi_fused__native_batch_norm_legit_no_training_leaky_relu_4,@function
        .size           triton_poi_fused__native_batch_norm_legit_no_training_leaky_relu_4,(.L_x_1 - triton_poi_fused__native_batch_norm_legit_no_training_leaky_relu_4)
        .other          triton_poi_fused__native_batch_norm_legit_no_training_leaky_relu_4,@"STO_CUDA_ENTRY STV_DEFAULT"
triton_poi_fused__native_batch_norm_legit_no_training_leaky_relu_4:
.text.triton_poi_fused__native_batch_norm_legit_no_training_leaky_relu_4:
[----:B------:R-:W0:Y:S01]  /*0000*/  LDC R1, c[0x0][0x28] ;  /* 0x00000a00ff017b82 */ /* 0x000e220000000800 */
[----:B------:R-:W1:Y:S07]  /*0010*/  S2R R0, SR_TID.X ;  /* 0x0000000000007919 */ /* 0x000e6e0000002100 */
[----:B------:R-:W2:Y:S01]  /*0020*/  LDC.64 R6, c[0x0][0x228] ;  /* 0x00008a00ff067b82 */ /* 0x000ea20000000a00 */
[----:B------:R-:W-:Y:S01]  /*0030*/  CS2R R14, SRZ ;  /* 0x00000000000e7805 */ /* 0x000fe2000001ff00 */
[----:B------:R-:W-:Y:S01]  /*0040*/  ULDC.64 UR4, c[0x0][0x208] ;  /* 0x0000820000047ab9 */ /* 0x000fe20000000a00 */
[----:B------:R-:W3:Y:S05]  /*0050*/  S2R R3, SR_CTAID.X ;  /* 0x0000000000037919 */ /* 0x000eea0000002500 */
[----:B------:R-:W4:Y:S08]  /*0060*/  LDC.64 R4, c[0x0][0x220] ;  /* 0x00008800ff047b82 */ /* 0x000f300000000a00 */
[----:B------:R-:W5:Y:S08]  /*0070*/  LDC.64 R8, c[0x0][0x230] ;  /* 0x00008c00ff087b82 */ /* 0x000f700000000a00 */
[----:B------:R-:W5:Y:S01]  /*0080*/  LDC.64 R10, c[0x0][0x238] ;  /* 0x00008e00ff0a7b82 */ /* 0x000f620000000a00 */
[----:B-1----:R-:W-:-:S02]  /*0090*/  LOP3.LUT R0, R0, 0x7f, RZ, 0xc0, !PT ;  /* 0x0000007f00007812 */ /* 0x002fc400078ec0ff */
[----:B---3--:R-:W-:Y:S02]  /*00a0*/  SHF.R.S32.HI R2, RZ, 0x18, R3 ;  /* 0x00000018ff027819 */ /* 0x008fe40000011403 */
[----:B------:R-:W-:Y:S02]  /*00b0*/  LEA R0, R3, R0, 0x7 ;  /* 0x0000000003007211 */ /* 0x000fe400078e38ff */
[----:B------:R-:W-:Y:S02]  /*00c0*/  SGXT R3, R2, 0x1 ;  /* 0x000000010203781a */ /* 0x000fe40000000200 */
[----:B------:R-:W-:Y:S02]  /*00d0*/  ISETP.GE.AND P0, PT, R0, 0x400, PT ;  /* 0x000004000000780c */ /* 0x000fe40003f06270 */
[----:B------:R-:W-:-:S04]  /*00e0*/  LEA.HI R3, R3, R0, RZ, 0x8 ;  /* 0x0000000003037211 */ /* 0x000fc800078f40ff */
[----:B------:R-:W-:-:S04]  /*00f0*/  LOP3.LUT R3, R3, 0xffffff00, RZ, 0xc0, !PT ;  /* 0xffffff0003037812 */ /* 0x000fc800078ec0ff */
[----:B------:R-:W-:Y:S02]  /*0100*/  IADD3 R13, R0, -R3, RZ ;  /* 0x80000003000d7210 */ /* 0x000fe40007ffe0ff */
[----:B------:R-:W1:Y:S03]  /*0110*/  LDC.64 R2, c[0x0][0x218] ;  /* 0x00008600ff027b82 */ /* 0x000e660000000a00 */
[----:B--2---:R-:W-:-:S05]  /*0120*/  IMAD.WIDE R6, R13, 0x4, R6 ;  /* 0x000000040d067825 */ /* 0x004fca00078e0206 */
[----:B------:R5:W2:Y:S01]  /*0130*/  @!P0 LDG.E.EL R14, desc[UR4][R6.64] ;  /* 0x00000004060e8981 */ /* 0x000aa2000c2e1900 */
[----:B------:R-:W-:Y:S01]  /*0140*/  HFMA2.MMA R12, -RZ, RZ, 0, 0 ;  /* 0x00000000ff0c7435 */ /* 0x000fe200000001ff */
[----:B----4-:R-:W-:-:S05]  /*0150*/  IMAD.WIDE R4, R13, 0x4, R4 ;  /* 0x000000040d047825 */ /* 0x010fca00078e0204 */
[----:B------:R-:W3:Y:S01]  /*0160*/  @!P0 LDG.E.EL R15, desc[UR4][R4.64] ;  /* 0x00000004040f8981 */ /* 0x000ee2000c2e1900 */
[----:B-----5:R-:W-:-:S04]  /*0170*/  IMAD.WIDE R6, R13, 0x4, R8 ;  /* 0x000000040d067825 */ /* 0x020fc800078e0208 */
[----:B-1----:R-:W-:-:S04]  /*0180*/  IMAD.WIDE R2, R0, 0x4, R2 ;  /* 0x0000000400027825 */ /* 0x002fc800078e0202 */
[----:B0-----:R-:W-:Y:S01]  /*0190*/  IMAD.WIDE R8, R13, 0x4, R10 ;  /* 0x000000040d087825 */ /* 0x001fe200078e020a */
[----:B------:R0:W3:Y:S01]  /*01a0*/  @!P0 LDG.E R12, desc[UR4][R2.64] ;  /* 0x00000004020c8981 */ /* 0x0000e2000c1e1900 */
[----:B------:R-:W-:-:S06]  /*01b0*/  CS2R R10, SRZ ;  /* 0x00000000000a7805 */ /* 0x000fcc000001ff00 */
[----:B------:R-:W4:Y:S04]  /*01c0*/  @!P0 LDG.E.EL R10, desc[UR4][R6.64] ;  /* 0x00000004060a8981 */ /* 0x000f28000c2e1900 */
[----:B------:R-:W4:Y:S01]  /*01d0*/  @!P0 LDG.E.EL R11, desc[UR4][R8.64] ;  /* 0x00000004080b8981 */ /* 0x000f22000c2e1900 */
[----:B0-----:R-:W-:Y:S01]  /*01e0*/  MOV R2, 0x3e800000 ;  /* 0x3e80000000027802 */ /* 0x001fe20000000f00 */
[----:B--2---:R-:W-:-:S04]  /*01f0*/  FADD R14, R14, 9.9999997473787516356e-06 ;  /* 0x3727c5ac0e0e7421 */ /* 0x004fc80000000000 */
[----:B------:R-:W0:Y:S02]  /*0200*/  MUFU.SQRT R13, R14 ;  /* 0x0000000e000d7308 */ /* 0x000e240000002000 */
[C---:B0-----:R-:W-:Y:S02]  /*0210*/  FSETP.GT.AND P1, PT, R13.reuse, 8.50705917302346158658e+37, PT ;  /* 0x7e8000000d00780b */ /* 0x041fe40003f24000 */
[----:B------:R-:W-:-:S11]  /*0220*/  FSETP.GEU.AND P2, PT, R13, 1.175494350822287508e-38, PT ;  /* 0x008000000d00780b */ /* 0x000fd60003f4e000 */
[----:B------:R-:W-:-:S04]  /*0230*/  @P1 FMUL R13, R13, 0.25 ;  /* 0x3e8000000d0d1820 */ /* 0x000fc80000400000 */
[----:B------:R-:W-:-:S06]  /*0240*/  @!P2 FMUL R13, R13, 16777216 ;  /* 0x4b8000000d0da820 */ /* 0x000fcc0000400000 */
[----:B------:R-:W0:Y:S01]  /*0250*/  MUFU.RCP R13, R13 ;  /* 0x0000000d000d7308 */ /* 0x000e220000001000 */
[----:B------:R-:W-:Y:S01]  /*0260*/  FSEL R2, R2, 1, P1 ;  /* 0x3f80000002027808 */ /* 0x000fe20000800000 */
[----:B---3--:R-:W-:-:S04]  /*0270*/  FADD R12, -R15, R12 ;  /* 0x0000000c0f0c7221 */ /* 0x008fc80000000100 */
[----:B------:R-:W-:-:S04]  /*0280*/  @!P2 FMUL R2, R2, 16777216 ;  /* 0x4b8000000202a820 */ /* 0x000fc80000400000 */
[----:B0-----:R-:W-:Y:S02]  /*0290*/  FMUL R5, R13, R2 ;  /* 0x000000020d057220 */ /* 0x001fe40000400000 */
[----:B------:R-:W0:Y:S02]  /*02a0*/  LDC.64 R2, c[0x0][0x210] ;  /* 0x00008400ff027b82 */ /* 0x000e240000000a00 */
[----:B------:R-:W-:-:S04]  /*02b0*/  FMUL R12, R12, R5 ;  /* 0x000000050c0c7220 */ /* 0x000fc80000400000 */
[----:B----4-:R-:W-:-:S05]  /*02c0*/  FFMA R11, R12, R10, R11 ;  /* 0x0000000a0c0b7223 */ /* 0x010fca000000000b */
[----:B------:R-:W-:Y:S01]  /*02d0*/  FSETP.GT.AND P1, PT, R11, RZ, PT ;  /* 0x000000ff0b00720b */ /* 0x000fe20003f24000 */
[----:B0-----:R-:W-:-:S12]  /*02e0*/  IMAD.WIDE R2, R0, 0x4, R2 ;  /* 0x0000000400027825 */ /* 0x001fd800078e0202 */
[----:B------:R-:W-:Y:S01]  /*02f0*/  @!P1 FMUL R11, R11, 0.20000000298023223877 ;  /* 0x3e4ccccd0b0b9820 */ /* 0x000fe20000400000 */
[----:B------:R-:W-:Y:S06]  /*0300*/  @P0 EXIT ;  /* 0x000000000000094d */ /* 0x000fec0003800000 */
[----:B------:R-:W-:Y:S01]  /*0310*/  STG.E desc[UR4][R2.64], R11 ;  /* 0x0000000b02007986 */ /* 0x000fe2000c101904 */
[----:B------:R-:W-:Y:S05]  /*0320*/  EXIT ;  /* 0x000000000000794d */ /* 0x000fea0003800000 */
.L_x_0:
[----:B------:R-:W-:-:S00]  /*0330*/  BRA `(.L_x_0) ;  /* 0xfffffffc00fc7947 */ /* 0x000fc0000383ffff */
[----:B------:R-:W-:-:S00]  /*0340*/  NOP ;  /* 0x0000000000007918 */ /* 0x000fc00000000000 */
        /* <DEDUP_REMOVED lines=11> */
.L_x_1:


//--------------------- .nv.global.init           --------------------------
	.section	.nv.global.init,"aw",@progbits
.nv.global.init:
	.type		_$_str,@object
	.size		_$_str,(_$_str_$_2 - _$_str)
_$_str:
        /*0000*/ 	.byte	0x5f, 0x5f, 0x43, 0x55, 0x44, 0x41, 0x5f, 0x46, 0x54, 0x5a, 0x00
	.type		_$_str_$_2,@object
	.size		_$_str_$_2,(.L_1 - _$_str_$_2)
_$_str_$_2:
        /*000b*/ 	.byte	0x5f, 0x5f, 0x43, 0x55, 0x44, 0x41, 0x5f, 0x50, 0x52, 0x45, 0x43, 0x5f, 0x53, 0x51, 0x52, 0x54
        /*001b*/ 	.byte	0x00
.L_1:


//--------------------- .nv.constant0.triton_poi_fused__native_batch_norm_legit_no_training_leaky_relu_4 --------------------------
	.section	.nv.constant0.triton_poi_fused__native_batch_norm_legit_no_training_leaky_relu_4,"a",@progbits
	.sectionflags	@""
	.align	4
.nv.constant0.triton_poi_fused__native_batch_norm_legit_no_training_leaky_relu_4:
	.zero		580
